//
// Generated by NVIDIA NVVM Compiler
//
// Compiler Build ID: CL-36424714
// Cuda compilation tools, release 13.0, V13.0.88
// Based on NVVM 20.0.0
//

.version 9.0
.target sm_100
.address_size 64

	// .globl	_Z7kernel1yPi
.extern .func  (.param .b32 func_retval0) vprintf
(
	.param .b64 vprintf_param_0,
	.param .b64 vprintf_param_1
)
;
.global .align 1 .b8 $str[29] = {75, 101, 114, 110, 101, 108, 32, 49, 32, 114, 117, 110, 110, 105, 110, 103, 32, 111, 110, 32, 115, 116, 114, 101, 97, 109, 49, 10};
.global .align 1 .b8 $str$1[34] = {75, 101, 114, 110, 101, 108, 32, 49, 32, 40, 97, 102, 116, 101, 114, 32, 98, 117, 115, 121, 32, 119, 97, 105, 116, 41, 58, 32, 120, 61, 37, 100, 10};
.global .align 1 .b8 $str$2[30] = {75, 101, 114, 110, 101, 108, 32, 50, 32, 40, 98, 101, 102, 111, 114, 101, 32, 101, 120, 101, 99, 41, 58, 32, 120, 61, 37, 100, 10};

.visible .entry _Z7kernel1yPi(
	.param .u64 _Z7kernel1yPi_param_0,
	.param .u64 .ptr .align 1 _Z7kernel1yPi_param_1
)
{
	.local .align 8 .b8 	__local_depot0[8];
	.reg .b64 	%SP;
	.reg .b64 	%SPL;
	.reg .pred 	%p<2>;
	.reg .b32 	%r<8>;
	.reg .b64 	%rd<14>;

	mov.u64 	%SPL, __local_depot0;
	cvta.local.u64 	%SP, %SPL;
	ld.param.u64 	%rd2, [_Z7kernel1yPi_param_0];
	ld.param.u64 	%rd3, [_Z7kernel1yPi_param_1];
	// begin inline asm
	mov.u64 	%rd4, %clock64;
	// end inline asm
	mov.u64 	%rd5, $str;
	cvta.global.u64 	%rd6, %rd5;
	{ // callseq 0, 0
	.param .b64 param0;
	st.param.b64 	[param0], %rd6;
	.param .b64 param1;
	st.param.b64 	[param1], 0;
	.param .b32 retval0;
	call.uni (retval0), 
	vprintf, 
	(
	param0, 
	param1
	);
	ld.param.b32 	%r1, [retval0];
	} // callseq 0
$L__BB0_1:
	// begin inline asm
	mov.u64 	%rd7, %clock64;
	// end inline asm
	sub.s64 	%rd8, %rd7, %rd4;
	setp.lt.u64 	%p1, %rd8, %rd2;
	@%p1 bra 	$L__BB0_1;
	add.u64 	%rd9, %SP, 0;
	add.u64 	%rd10, %SPL, 0;
	cvta.to.global.u64 	%rd11, %rd3;
	ld.global.u32 	%r3, [%rd11];
	st.local.u32 	[%rd10], %r3;
	mov.u64 	%rd12, $str$1;
	cvta.global.u64 	%rd13, %rd12;
	{ // callseq 1, 0
	.param .b64 param0;
	st.param.b64 	[param0], %rd13;
	.param .b64 param1;
	st.param.b64 	[param1], %rd9;
	.param .b32 retval0;
	call.uni (retval0), 
	vprintf, 
	(
	param0, 
	param1
	);
	ld.param.b32 	%r4, [retval0];
	} // callseq 1
	ld.global.u32 	%r6, [%rd11];
	add.s32 	%r7, %r6, 1;
	st.global.u32 	[%rd11], %r7;
	ret;

}
	// .globl	_Z7kernel2Pi
.visible .entry _Z7kernel2Pi(
	.param .u64 .ptr .align 1 _Z7kernel2Pi_param_0
)
{
	.local .align 8 .b8 	__local_depot1[8];
	.reg .b64 	%SP;
	.reg .b64 	%SPL;
	.reg .b32 	%r<5>;
	.reg .b64 	%rd<7>;

	mov.u64 	%SPL, __local_depot1;
	cvta.local.u64 	%SP, %SPL;
	ld.param.u64 	%rd1, [_Z7kernel2Pi_param_0];
	cvta.to.global.u64 	%rd2, %rd1;
	add.u64 	%rd3, %SP, 0;
	add.u64 	%rd4, %SPL, 0;
	ld.global.u32 	%r1, [%rd2];
	st.local.u32 	[%rd4], %r1;
	mov.u64 	%rd5, $str$2;
	cvta.global.u64 	%rd6, %rd5;
	{ // callseq 2, 0
	.param .b64 param0;
	st.param.b64 	[param0], %rd6;
	.param .b64 param1;
	st.param.b64 	[param1], %rd3;
	.param .b32 retval0;
	call.uni (retval0), 
	vprintf, 
	(
	param0, 
	param1
	);
	ld.param.b32 	%r2, [retval0];
	} // callseq 2
	mov.b32 	%r4, 0;
	st.global.u32 	[%rd2], %r4;
	ret;

}


// ===== COMPILED SASS (sm_100) =====

	.target	sm_100

	.elftype	@"ET_EXEC"


//--------------------- .note.nv.tkinfo           --------------------------
	.section	.note.nv.tkinfo,"",@"SHT_NOTE"
	.sectionflags	@"SHF_NOTE_NV_TKINFO"
	.tkinfo
        /*0018*/ 	.word	0x00000002
        /*0030*/ 	.string	""
        /*0030*/ 	.string	"ptxas"
        /*0030*/ 	.string	"Cuda compilation tools, release 13.0, V13.0.88"
        /*0030*/ 	.string	"Build cuda_13.0.r13.0/compiler.36424714_0"
        /*0030*/ 	.string	"-arch sm_100 -m 64 "



//--------------------- .note.nv.cuinfo           --------------------------
	.section	.note.nv.cuinfo,"",@"SHT_NOTE"
	.sectionflags	@"SHF_NOTE_NV_CUINFO"
        /*0018*/ 	.short	0x0002
        /*001a*/ 	.short	0x0064
        /*001c*/ 	.short	0x0082
	.zero		2


//--------------------- .nv.info                  --------------------------
	.section	.nv.info,"",@"SHT_CUDA_INFO"
	.align	4


	//----- nvinfo : EIATTR_REGCOUNT
	.align		4
        /*0000*/ 	.byte	0x04, 0x2f
        /*0002*/ 	.short	(.L_4 - .L_3)
	.align		4
.L_3:
        /*0004*/ 	.word	index@(_Z7kernel1yPi)
        /*0008*/ 	.word	0x00000018


	//----- nvinfo : EIATTR_FRAME_SIZE
	.align		4
.L_4:
        /*000c*/ 	.byte	0x04, 0x11
        /*000e*/ 	.short	(.L_6 - .L_5)
	.align		4
.L_5:
        /*0010*/ 	.word	index@(_Z7kernel1yPi)
        /*0014*/ 	.word	0x00000008


	//----- nvinfo : EIATTR_REGCOUNT
	.align		4
.L_6:
        /*0018*/ 	.byte	0x04, 0x2f
        /*001a*/ 	.short	(.L_8 - .L_7)
	.align		4
.L_7:
        /*001c*/ 	.word	index@(_Z7kernel2Pi)
        /*0020*/ 	.word	0x00000018


	//----- nvinfo : EIATTR_FRAME_SIZE
	.align		4
.L_8:
        /*0024*/ 	.byte	0x04, 0x11
        /*0026*/ 	.short	(.L_10 - .L_9)
	.align		4
.L_9:
        /*0028*/ 	.word	index@(_Z7kernel2Pi)
        /*002c*/ 	.word	0x00000008


	//----- nvinfo : EIATTR_MIN_STACK_SIZE
	.align		4
.L_10:
        /*0030*/ 	.byte	0x04, 0x12
        /*0032*/ 	.short	(.L_12 - .L_11)
	.align		4
.L_11:
        /*0034*/ 	.word	index@(_Z7kernel2Pi)
        /*0038*/ 	.word	0x00000008


	//----- nvinfo : EIATTR_MIN_STACK_SIZE
	.align		4
.L_12:
        /*003c*/ 	.byte	0x04, 0x12
        /*003e*/ 	.short	(.L_14 - .L_13)
	.align		4
.L_13:
        /*0040*/ 	.word	index@(_Z7kernel1yPi)
        /*0044*/ 	.word	0x00000008
.L_14:


//--------------------- .nv.compat                --------------------------
	.section	.nv.compat,"",@"SHT_CUDA_COMPAT_INFO"
	.align	4
        /*0000*/ 	.byte	0x02, 0x09, 0x00, 0x00, 0x02, 0x02, 0x01, 0x00, 0x02, 0x05, 0x05, 0x00, 0x03, 0x07, 0x01, 0x01
        /*0010*/ 	.byte	0x02, 0x03, 0x00, 0x00, 0x02, 0x06, 0x01, 0x00, 0x04, 0x0b, 0x08, 0x00, 0x09, 0x00, 0x00, 0x00
        /*0020*/ 	.byte	0x00, 0x00, 0x00, 0x00


//--------------------- .nv.info._Z7kernel2Pi     --------------------------
	.section	.nv.info._Z7kernel2Pi,"",@"SHT_CUDA_INFO"
	.sectionflags	@""
	.align	4


	//----- nvinfo : EIATTR_CUDA_API_VERSION
	.align		4
        /*0000*/ 	.byte	0x04, 0x37
        /*0002*/ 	.short	(.L_16 - .L_15)
.L_15:
        /*0004*/ 	.word	0x00000082


	//----- nvinfo : EIATTR_KPARAM_INFO
	.align		4
.L_16:
        /*0008*/ 	.byte	0x04, 0x17
        /*000a*/ 	.short	(.L_18 - .L_17)
.L_17:
        /*000c*/ 	.word	0x00000000
        /*0010*/ 	.short	0x0000
        /*0012*/ 	.short	0x0000
        /*0014*/ 	.byte	0x00, 0xf5, 0x21, 0x00


	//----- nvinfo : EIATTR_SPARSE_MMA_MASK
	.align		4
.L_18:
        /*0018*/ 	.byte	0x03, 0x50
        /*001a*/ 	.short	0x0000


	//----- nvinfo : EIATTR_MAXREG_COUNT
	.align		4
        /*001c*/ 	.byte	0x03, 0x1b
        /*001e*/ 	.short	0x00ff


	//----- nvinfo : EIATTR_EXTERNS
	.align		4
        /*0020*/ 	.byte	0x04, 0x0f
        /*0022*/ 	.short	(.L_20 - .L_19)


	//   ....[0]....
	.align		4
.L_19:
        /*0024*/ 	.word	index@(vprintf)


	//----- nvinfo : EIATTR_MERCURY_ISA_VERSION
	.align		4
.L_20:
        /*0028*/ 	.byte	0x03, 0x5f
        /*002a*/ 	.short	0x0101


	//----- nvinfo : EIATTR_VRC_CTA_INIT_COUNT
	.align		4
        /*002c*/ 	.byte	0x02, 0x4a
	.zero		1
	.zero		1


	//----- nvinfo : EIATTR_SYSCALL_OFFSETS
	.align		4
        /*0030*/ 	.byte	0x04, 0x46
        /*0032*/ 	.short	(.L_22 - .L_21)


	//   ....[0]....
.L_21:
        /*0034*/ 	.word	0x00000100


	//----- nvinfo : EIATTR_EXIT_INSTR_OFFSETS
	.align		4
.L_22:
        /*0038*/ 	.byte	0x04, 0x1c
        /*003a*/ 	.short	(.L_24 - .L_23)


	//   ....[0]....
.L_23:
        /*003c*/ 	.word	0x00000130


	//----- nvinfo : EIATTR_CBANK_PARAM_SIZE
	.align		4
.L_24:
        /*0040*/ 	.byte	0x03, 0x19
        /*0042*/ 	.short	0x0008


	//----- nvinfo : EIATTR_PARAM_CBANK
	.align		4
        /*0044*/ 	.byte	0x04, 0x0a
        /*0046*/ 	.short	(.L_26 - .L_25)
	.align		4
.L_25:
        /*0048*/ 	.word	index@(.nv.constant0._Z7kernel2Pi)
        /*004c*/ 	.short	0x0380
        /*004e*/ 	.short	0x0008


	//----- nvinfo : EIATTR_SW_WAR
	.align		4
.L_26:
        /*0050*/ 	.byte	0x04, 0x36
        /*0052*/ 	.short	(.L_28 - .L_27)
.L_27:
        /*0054*/ 	.word	0x00000008
.L_28:


//--------------------- .nv.info._Z7kernel1yPi    --------------------------
	.section	.nv.info._Z7kernel1yPi,"",@"SHT_CUDA_INFO"
	.sectionflags	@""
	.align	4


	//----- nvinfo : EIATTR_CUDA_API_VERSION
	.align		4
        /*0000*/ 	.byte	0x04, 0x37
        /*0002*/ 	.short	(.L_30 - .L_29)
.L_29:
        /*0004*/ 	.word	0x00000082


	//----- nvinfo : EIATTR_KPARAM_INFO
	.align		4
.L_30:
        /*0008*/ 	.byte	0x04, 0x17
        /*000a*/ 	.short	(.L_32 - .L_31)
.L_31:
        /*000c*/ 	.word	0x00000000
        /*0010*/ 	.short	0x0001
        /*0012*/ 	.short	0x0008
        /*0014*/ 	.byte	0x00, 0xf5, 0x21, 0x00


	//----- nvinfo : EIATTR_KPARAM_INFO
	.align		4
.L_32:
        /*0018*/ 	.byte	0x04, 0x17
        /*001a*/ 	.short	(.L_34 - .L_33)
.L_33:
        /*001c*/ 	.word	0x00000000
        /*0020*/ 	.short	0x0000
        /*0022*/ 	.short	0x0000
        /*0024*/ 	.byte	0x00, 0xf0, 0x21, 0x00


	//----- nvinfo : EIATTR_SPARSE_MMA_MASK
	.align		4
.L_34:
        /*0028*/ 	.byte	0x03, 0x50
        /*002a*/ 	.short	0x0000


	//----- nvinfo : EIATTR_MAXREG_COUNT
	.align		4
        /*002c*/ 	.byte	0x03, 0x1b
        /*002e*/ 	.short	0x00ff


	//----- nvinfo : EIATTR_EXTERNS
	.align		4
        /*0030*/ 	.byte	0x04, 0x0f
        /*0032*/ 	.short	(.L_36 - .L_35)


	//   ....[0]....
	.align		4
.L_35:
        /*0034*/ 	.word	index@(vprintf)


	//----- nvinfo : EIATTR_MERCURY_ISA_VERSION
	.align		4
.L_36:
        /*0038*/ 	.byte	0x03, 0x5f
        /*003a*/ 	.short	0x0101


	//----- nvinfo : EIATTR_VRC_CTA_INIT_COUNT
	.align		4
        /*003c*/ 	.byte	0x02, 0x4a
	.zero		1
	.zero		1


	//----- nvinfo : EIATTR_SYSCALL_OFFSETS
	.align		4
        /*0040*/ 	.byte	0x04, 0x46
        /*0042*/ 	.short	(.L_38 - .L_37)


	//   ....[0]....
.L_37:
        /*0044*/ 	.word	0x000000f0


	//   ....[1]....
        /*0048*/ 	.word	0x00000230


	//----- nvinfo : EIATTR_EXIT_INSTR_OFFSETS
	.align		4
.L_38:
        /*004c*/ 	.byte	0x04, 0x1c
        /*004e*/ 	.short	(.L_40 - .L_39)


	//   ....[0]....
.L_39:
        /*0050*/ 	.word	0x00000280


	//----- nvinfo : EIATTR_CBANK_PARAM_SIZE
	.align		4
.L_40:
        /*0054*/ 	.byte	0x03, 0x19
        /*0056*/ 	.short	0x0010


	//----- nvinfo : EIATTR_PARAM_CBANK
	.align		4
        /*0058*/ 	.byte	0x04, 0x0a
        /*005a*/ 	.short	(.L_42 - .L_41)
	.align		4
.L_41:
        /*005c*/ 	.word	index@(.nv.constant0._Z7kernel1yPi)
        /*0060*/ 	.short	0x0380
        /*0062*/ 	.short	0x0010


	//----- nvinfo : EIATTR_SW_WAR
	.align		4
.L_42:
        /*0064*/ 	.byte	0x04, 0x36
        /*0066*/ 	.short	(.L_44 - .L_43)
.L_43:
        /*0068*/ 	.word	0x00000008
.L_44:


//--------------------- .nv.callgraph             --------------------------
	.section	.nv.callgraph,"",@"SHT_CUDA_CALLGRAPH"
	.align	4
	.sectionentsize	8
	.align		4
        /*0000*/ 	.word	0x00000000
	.align		4
        /*0004*/ 	.word	0xffffffff
	.align		4
        /*0008*/ 	.word	index@(_Z7kernel2Pi)
	.align		4
        /*000c*/ 	.word	index@(vprintf)
	.align		4
        /*0010*/ 	.word	index@(_Z7kernel1yPi)
	.align		4
        /*0014*/ 	.word	index@(vprintf)
	.align		4
        /*0018*/ 	.word	0x00000000
	.align		4
        /*001c*/ 	.word	0xfffffffe
	.align		4
        /*0020*/ 	.word	0x00000000
	.align		4
        /*0024*/ 	.word	0xfffffffd
	.align		4
        /*0028*/ 	.word	0x00000000
	.align		4
        /*002c*/ 	.word	0xfffffffc


//--------------------- .nv.constant4             --------------------------
	.section	.nv.constant4,"a",@progbits
	.align	8
	.align		8
.nv.constant4:
        /*0000*/ 	.dword	vprintf
	.align		8
        /*0008*/ 	.dword	$str
	.align		8
        /*0010*/ 	.dword	$str$1
	.align		8
        /*0018*/ 	.dword	$str$2


//--------------------- .text._Z7kernel2Pi        --------------------------
	.section	.text._Z7kernel2Pi,"ax",@progbits
	.align	128
        .global         _Z7kernel2Pi
        .type           _Z7kernel2Pi,@function
        .size           _Z7kernel2Pi,(.L_x_6 - _Z7kernel2Pi)
        .other          _Z7kernel2Pi,@"STO_CUDA_ENTRY STV_DEFAULT"
_Z7kernel2Pi:
.text._Z7kernel2Pi:
[----:B------:R-:W0:Y:S08]  /*0000*/  LDC R1, c[0x0][0x37c] ;  /* 0x0000df00ff017b82 */ /* 0x000e300000000800 */
[----:B------:R-:W1:Y:S01]  /*0010*/  LDC.64 R2, c[0x0][0x380] ;  /* 0x0000e000ff027b82 */ /* 0x000e620000000a00 */
[----:B------:R-:W1:Y:S01]  /*0020*/  LDCU.64 UR36, c[0x0][0x358] ;  /* 0x00006b00ff2477ac */ /* 0x000e620008000a00 */
[----:B0-----:R-:W-:Y:S01]  /*0030*/  VIADD R1, R1, 0xfffffff8 ;  /* 0xfffffff801017836 */ /* 0x001fe20000000000 */
[----:B------:R-:W0:Y:S01]  /*0040*/  LDCU UR4, c[0x0][0x2f8] ;  /* 0x00005f00ff0477ac */ /* 0x000e220008000800 */
[----:B------:R-:W2:Y:S01]  /*0050*/  LDCU.64 UR6, c[0x4][0x18] ;  /* 0x01000300ff0677ac */ /* 0x000ea20008000a00 */
[----:B-1----:R-:W3:Y:S01]  /*0060*/  LDG.E R2, desc[UR36][R2.64] ;  /* 0x0000002402027981 */ /* 0x002ee2000c1e1900 */
[----:B------:R-:W-:Y:S01]  /*0070*/  MOV R0, 0x0 ;  /* 0x0000000000007802 */ /* 0x000fe20000000f00 */
[----:B------:R-:W1:Y:S01]  /*0080*/  LDCU UR5, c[0x0][0x2fc] ;  /* 0x00005f80ff0577ac */ /* 0x000e620008000800 */
[----:B0-----:R-:W-:Y:S01]  /*0090*/  IADD3 R6, P0, PT, R1, UR4, RZ ;  /* 0x0000000401067c10 */ /* 0x001fe2000ff1e0ff */
[----:B--2---:R-:W-:Y:S01]  /*00a0*/  IMAD.U32 R4, RZ, RZ, UR6 ;  /* 0x00000006ff047e24 */ /* 0x004fe2000f8e00ff */
[----:B------:R0:W2:Y:S01]  /*00b0*/  LDC.64 R8, c[0x4][R0] ;  /* 0x0100000000087b82 */ /* 0x0000a20000000a00 */
[----:B------:R-:W-:-:S02]  /*00c0*/  MOV R5, UR7 ;  /* 0x0000000700057c02 */ /* 0x000fc40008000f00 */
[----:B-1----:R-:W-:Y:S01]  /*00d0*/  IMAD.X R7, RZ, RZ, UR5, P0 ;  /* 0x00000005ff077e24 */ /* 0x002fe200080e06ff */
[----:B--23--:R0:W-:Y:S07]  /*00e0*/  STL [R1], R2 ;  /* 0x0000000201007387 */ /* 0x00c1ee0000100800 */
[----:B------:R-:W-:-:S07]  /*00f0*/  LEPC R20, `(.L_x_0) ;  /* 0x000000001014794e */ /* 0x000fce0000000000 */
[----:B0-----:R-:W-:Y:S05]  /*0100*/  CALL.ABS.NOINC R8 ;  /* 0x0000000008007343 */ /* 0x001fea0003c00000 */
.L_x_0:
[----:B------:R-:W0:Y:S02]  /*0110*/  LDC.64 R2, c[0x0][0x380] ;  /* 0x0000e000ff027b82 */ /* 0x000e240000000a00 */
[----:B0-----:R-:W-:Y:S01]  /*0120*/  STG.E desc[UR36][R2.64], RZ ;  /* 0x000000ff02007986 */ /* 0x001fe2000c101924 */
[----:B------:R-:W-:Y:S05]  /*0130*/  EXIT ;  /* 0x000000000000794d */ /* 0x000fea0003800000 */
.L_x_1:
[----:B------:R-:W-:-:S00]  /*0140*/  BRA `(.L_x_1) ;  /* 0xfffffffc00fc7947 */ /* 0x000fc0000383ffff */
[----:B------:R-:W-:-:S00]  /*0150*/  NOP ;  /* 0x0000000000007918 */ /* 0x000fc00000000000 */
        /* <DEDUP_REMOVED lines=10> */
.L_x_6:


//--------------------- .text._Z7kernel1yPi       --------------------------
	.section	.text._Z7kernel1yPi,"ax",@progbits
	.align	128
        .global         _Z7kernel1yPi
        .type           _Z7kernel1yPi,@function
        .size           _Z7kernel1yPi,(.L_x_7 - _Z7kernel1yPi)
        .other          _Z7kernel1yPi,@"STO_CUDA_ENTRY STV_DEFAULT"
_Z7kernel1yPi:
.text._Z7kernel1yPi:
[----:B------:R-:W0:Y:S01]  /*0000*/  LDC R1, c[0x0][0x37c] ;  /* 0x0000df00ff017b82 */ /* 0x000e220000000800 */
[----:B------:R-:W1:Y:S01]  /*0010*/  LDCU UR4, c[0x0][0x2f8] ;  /* 0x00005f00ff0477ac */ /* 0x000e620008000800 */
[----:B0-----:R-:W-:Y:S01]  /*0020*/  VIADD R1, R1, 0xfffffff8 ;  /* 0xfffffff801017836 */ /* 0x001fe20000000000 */
[----:B------:R-:W0:Y:S01]  /*0030*/  LDCU UR5, c[0x0][0x2fc] ;  /* 0x00005f80ff0577ac */ /* 0x000e220008000800 */
[----:B------:R-:W2:Y:S03]  /*0040*/  LDCU.64 UR36, c[0x0][0x358] ;  /* 0x00006b00ff2477ac */ /* 0x000ea60008000a00 */
[----:B-1----:R-:W-:-:S05]  /*0050*/  IADD3 R18, P0, PT, R1, UR4, RZ ;  /* 0x0000000401127c10 */ /* 0x002fca000ff1e0ff */
[----:B0-----:R-:W-:Y:S01]  /*0060*/  IMAD.X R2, RZ, RZ, UR5, P0 ;  /* 0x00000005ff027e24 */ /* 0x001fe200080e06ff */
[----:B------:R-:W-:Y:S02]  /*0070*/  CS2R R16, SR_CLOCKLO ;  /* 0x0000000000107805 */ /* 0x000fe40000015000 */
[----:B------:R-:W-:Y:S01]  /*0080*/  MOV R0, 0x0 ;  /* 0x0000000000007802 */ /* 0x000fe20000000f00 */
[----:B------:R-:W0:Y:S01]  /*0090*/  LDCU.64 UR4, c[0x4][0x8] ;  /* 0x01000100ff0477ac */ /* 0x000e220008000a00 */
[----:B------:R-:W-:Y:S02]  /*00a0*/  CS2R R6, SRZ ;  /* 0x0000000000067805 */ /* 0x000fe4000001ff00 */
[----:B------:R1:W3:Y:S01]  /*00b0*/  LDC.64 R8, c[0x4][R0] ;  /* 0x0100000000087b82 */ /* 0x0002e20000000a00 */
[----:B0-----:R-:W-:Y:S02]  /*00c0*/  IMAD.U32 R4, RZ, RZ, UR4 ;  /* 0x00000004ff047e24 */ /* 0x001fe4000f8e00ff */
[----:B-12---:R-:W-:-:S07]  /*00d0*/  IMAD.U32 R5, RZ, RZ, UR5 ;  /* 0x00000005ff057e24 */ /* 0x006fce000f8e00ff */
[----:B------:R-:W-:-:S07]  /*00e0*/  LEPC R20, `(.L_x_2) ;  /* 0x000000001014794e */ /* 0x000fce0000000000 */
[----:B---3--:R-:W-:Y:S05]  /*00f0*/  CALL.ABS.NOINC R8 ;  /* 0x0000000008007343 */ /* 0x008fea0003c00000 */
.L_x_2:
[----:B------:R-:W0:Y:S01]  /*0100*/  LDCU.64 UR4, c[0x0][0x380] ;  /* 0x00007000ff0477ac */ /* 0x000e220008000a00 */
[----:B------:R-:W-:Y:S01]  /*0110*/  NOP ;  /* 0x0000000000007918 */ /* 0x000fe20000000000 */
.L_x_3:
[----:B------:R-:W-:-:S06]  /*0120*/  CS2R R4, SR_CLOCKLO ;  /* 0x0000000000047805 */ /* 0x000fcc0000015000 */
[----:B------:R-:W-:-:S05]  /*0130*/  IADD3 R0, P0, PT, -R16, R4, RZ ;  /* 0x0000000410007210 */ /* 0x000fca0007f1e1ff */
[----:B------:R-:W-:Y:S01]  /*0140*/  IMAD.X R4, R5, 0x1, ~R17, P0 ;  /* 0x0000000105047824 */ /* 0x000fe200000e0e11 */
[----:B0-----:R-:W-:-:S04]  /*0150*/  ISETP.GE.U32.AND P0, PT, R0, UR4, PT ;  /* 0x0000000400007c0c */ /* 0x001fc8000bf06070 */
[----:B------:R-:W-:-:S13]  /*0160*/  ISETP.GE.U32.AND.EX P0, PT, R4, UR5, PT, P0 ;  /* 0x0000000504007c0c */ /* 0x000fda000bf06100 */
[----:B------:R-:W-:Y:S05]  /*0170*/  @!P0 BRA `(.L_x_3) ;  /* 0xfffffffc00e88947 */ /* 0x000fea000383ffff */
[----:B------:R-:W0:Y:S01]  /*0180*/  LDC.64 R8, c[0x0][0x388] ;  /* 0x0000e200ff087b82 */ /* 0x000e220000000a00 */
[----:B------:R-:W-:Y:S01]  /*0190*/  MOV R0, 0x0 ;  /* 0x0000000000007802 */ /* 0x000fe20000000f00 */
[----:B------:R-:W1:Y:S01]  /*01a0*/  LDCU.64 UR4, c[0x4][0x10] ;  /* 0x01000200ff0477ac */ /* 0x000e620008000a00 */
[----:B0-----:R-:W2:Y:S05]  /*01b0*/  LDG.E R8, desc[UR36][R8.64] ;  /* 0x0000002408087981 */ /* 0x001eaa000c1e1900 */
[----:B------:R0:W3:Y:S01]  /*01c0*/  LDC.64 R10, c[0x4][R0] ;  /* 0x01000000000a7b82 */ /* 0x0000e20000000a00 */
[----:B-1----:R-:W-:Y:S02]  /*01d0*/  IMAD.U32 R4, RZ, RZ, UR4 ;  /* 0x00000004ff047e24 */ /* 0x002fe4000f8e00ff */
[----:B------:R-:W-:-:S02]  /*01e0*/  IMAD.U32 R5, RZ, RZ, UR5 ;  /* 0x00000005ff057e24 */ /* 0x000fc4000f8e00ff */
[----:B------:R-:W-:Y:S02]  /*01f0*/  IMAD.MOV.U32 R6, RZ, RZ, R18 ;  /* 0x000000ffff067224 */ /* 0x000fe400078e0012 */
[----:B------:R-:W-:Y:S01]  /*0200*/  IMAD.MOV.U32 R7, RZ, RZ, R2 ;  /* 0x000000ffff077224 */ /* 0x000fe200078e0002 */
[----:B--23--:R0:W-:Y:S06]  /*0210*/  STL [R1], R8 ;  /* 0x0000000801007387 */ /* 0x00c1ec0000100800 */
[----:B------:R-:W-:-:S07]  /*0220*/  LEPC R20, `(.L_x_4) ;  /* 0x000000001014794e */ /* 0x000fce0000000000 */
[----:B0-----:R-:W-:Y:S05]  /*0230*/  CALL.ABS.NOINC R10 ;  /* 0x000000000a007343 */ /* 0x001fea0003c00000 */
.L_x_4:
[----:B------:R-:W0:Y:S02]  /*0240*/  LDC.64 R2, c[0x0][0x388] ;  /* 0x0000e200ff027b82 */ /* 0x000e240000000a00 */
[----:B0-----:R-:W2:Y:S02]  /*0250*/  LDG.E R0, desc[UR36][R2.64] ;  /* 0x0000002402007981 */ /* 0x001ea4000c1e1900 */
[----:B--2---:R-:W-:-:S05]  /*0260*/  VIADD R5, R0, 0x1 ;  /* 0x0000000100057836 */ /* 0x004fca0000000000 */
[----:B------:R-:W-:Y:S01]  /*0270*/  STG.E desc[UR36][R2.64], R5 ;  /* 0x0000000502007986 */ /* 0x000fe2000c101924 */
[----:B------:R-:W-:Y:S05]  /*0280*/  EXIT ;  /* 0x000000000000794d */ /* 0x000fea0003800000 */
.L_x_5:
        /* <DEDUP_REMOVED lines=15> */
.L_x_7:


//--------------------- .nv.global.init           --------------------------
	.section	.nv.global.init,"aw",@progbits
.nv.global.init:
	.type		$str,@object
	.size		$str,($str$2 - $str)
$str:
        /*0000*/ 	.byte	0x4b, 0x65, 0x72, 0x6e, 0x65, 0x6c, 0x20, 0x31, 0x20, 0x72, 0x75, 0x6e, 0x6e, 0x69, 0x6e, 0x67
        /*0010*/ 	.byte	0x20, 0x6f, 0x6e, 0x20, 0x73, 0x74, 0x72, 0x65, 0x61, 0x6d, 0x31, 0x0a, 0x00
	.type		$str$2,@object
	.size		$str$2,($str$1 - $str$2)
$str$2:
        /*001d*/ 	.byte	0x4b, 0x65, 0x72, 0x6e, 0x65, 0x6c, 0x20, 0x32, 0x20, 0x28, 0x62, 0x65, 0x66, 0x6f, 0x72, 0x65
        /*002d*/ 	.byte	0x20, 0x65, 0x78, 0x65, 0x63, 0x29, 0x3a, 0x20, 0x78, 0x3d, 0x25, 0x64, 0x0a, 0x00
	.type		$str$1,@object
	.size		$str$1,(.L_1 - $str$1)
$str$1:
        /*003b*/ 	.byte	0x4b, 0x65, 0x72, 0x6e, 0x65, 0x6c, 0x20, 0x31, 0x20, 0x28, 0x61, 0x66, 0x74, 0x65, 0x72, 0x20
        /*004b*/ 	.byte	0x62, 0x75, 0x73, 0x79, 0x20, 0x77, 0x61, 0x69, 0x74, 0x29, 0x3a, 0x20, 0x78, 0x3d, 0x25, 0x64
        /*005b*/ 	.byte	0x0a, 0x00
.L_1:


//--------------------- .nv.shared.reserved.0     --------------------------
	.section	.nv.shared.reserved.0,"aw",@nobits
	.weak		__nv_reservedSMEM_offset_0_alias
	.size		__nv_reservedSMEM_offset_0_alias, 0, 64
	.other		__nv_reservedSMEM_offset_0_alias,@"STO_CUDA_RESERVED_SHARED STV_DEFAULT"
__nv_reservedSMEM_offset_0_alias:
	.zero		0
	.zero		64


//--------------------- .nv.constant0._Z7kernel2Pi --------------------------
	.section	.nv.constant0._Z7kernel2Pi,"a",@progbits
	.sectionflags	@""
	.align	4
.nv.constant0._Z7kernel2Pi:
	.zero		904


//--------------------- .nv.constant0._Z7kernel1yPi --------------------------
	.section	.nv.constant0._Z7kernel1yPi,"a",@progbits
	.sectionflags	@""
	.align	4
.nv.constant0._Z7kernel1yPi:
	.zero		912


//--------------------- SYMBOLS --------------------------

	.type		.nv.reservedSmem.offset0,@object
	.size		.nv.reservedSmem.offset0,0x4
	.type		vprintf,@function
